	.headerflags	@"EF_CUDA_TEXMODE_UNIFIED EF_CUDA_64BIT_ADDRESS EF_CUDA_SM86 EF_CUDA_VIRTUAL_SM(EF_CUDA_SM86)"
	.elftype	@"ET_EXEC"


//--------------------- .nv.info                  --------------------------
	.section	.nv.info,"",@"SHT_CUDA_INFO"
	.align	4


	//----- nvinfo : EIATTR_REGCOUNT
	.align		4
        /*0000*/ 	.byte	0x04, 0x2f
        /*0002*/ 	.short	(.L_2 - .L_1)
	.align		4
.L_1:
        /*0004*/ 	.word	index@(triton_per_fused__to_copy_add_div_mul_native_layer_norm_1)
        /*0008*/ 	.word	0x0000001c


	//----- nvinfo : EIATTR_MIN_STACK_SIZE
	.align		4
.L_2:
        /*000c*/ 	.byte	0x04, 0x12
        /*000e*/ 	.short	(.L_4 - .L_3)
	.align		4
.L_3:
        /*0010*/ 	.word	index@(triton_per_fused__to_copy_add_div_mul_native_layer_norm_1)
        /*0014*/ 	.word	0x00000000


	//----- nvinfo : EIATTR_FRAME_SIZE
	.align		4
.L_4:
        /*0018*/ 	.byte	0x04, 0x11
        /*001a*/ 	.short	(.L_6 - .L_5)
	.align		4
.L_5:
        /*001c*/ 	.word	index@(triton_per_fused__to_copy_add_div_mul_native_layer_norm_1)
        /*0020*/ 	.word	0x00000000


	//----- nvinfo : EIATTR_MIN_STACK_SIZE
	.align		4
.L_6:
        /*0024*/ 	.byte	0x04, 0x12
        /*0026*/ 	.short	(.L_8 - .L_7)
	.align		4
.L_7:
        /*0028*/ 	.word	index@(triton_per_fused__to_copy_add_div_mul_native_layer_norm_1)
        /*002c*/ 	.word	0x00000000
.L_8:


//--------------------- .nv.info.triton_per_fused__to_copy_add_div_mul_native_layer_norm_1 --------------------------
	.section	.nv.info.triton_per_fused__to_copy_add_div_mul_native_layer_norm_1,"",@"SHT_CUDA_INFO"
	.sectionflags	@""
	.align	4


	//----- nvinfo : EIATTR_CUDA_API_VERSION
	.align		4
        /*0000*/ 	.byte	0x04, 0x37
        /*0002*/ 	.short	(.L_10 - .L_9)
.L_9:
        /*0004*/ 	.word	0x0000007c


	//----- nvinfo : EIATTR_SW2861232_WAR
	.align		4
.L_10:
        /*0008*/ 	.byte	0x01, 0x35
	.zero		2


	//----- nvinfo : EIATTR_PARAM_CBANK
	.align		4
        /*000c*/ 	.byte	0x04, 0x0a
        /*000e*/ 	.short	(.L_12 - .L_11)
	.align		4
.L_11:
        /*0010*/ 	.word	index@(.nv.constant0.triton_per_fused__to_copy_add_div_mul_native_layer_norm_1)
        /*0014*/ 	.short	0x0160
        /*0016*/ 	.short	0x0040


	//----- nvinfo : EIATTR_CBANK_PARAM_SIZE
	.align		4
.L_12:
        /*0018*/ 	.byte	0x03, 0x19
        /*001a*/ 	.short	0x0040


	//----- nvinfo : EIATTR_KPARAM_INFO
	.align		4
        /*001c*/ 	.byte	0x04, 0x17
        /*001e*/ 	.short	(.L_14 - .L_13)
.L_13:
        /*0020*/ 	.word	0x00000000
        /*0024*/ 	.short	0x0008
        /*0026*/ 	.short	0x0038
        /*0028*/ 	.byte	0x00, 0xf4, 0x21, 0x00


	//----- nvinfo : EIATTR_KPARAM_INFO
	.align		4
.L_14:
        /*002c*/ 	.byte	0x04, 0x17
        /*002e*/ 	.short	(.L_16 - .L_15)
.L_15:
        /*0030*/ 	.word	0x00000000
        /*0034*/ 	.short	0x0007
        /*0036*/ 	.short	0x0034
        /*0038*/ 	.byte	0x00, 0xf0, 0x11, 0x00


	//----- nvinfo : EIATTR_KPARAM_INFO
	.align		4
.L_16:
        /*003c*/ 	.byte	0x04, 0x17
        /*003e*/ 	.short	(.L_18 - .L_17)
.L_17:
        /*0040*/ 	.word	0x00000000
        /*0044*/ 	.short	0x0006
        /*0046*/ 	.short	0x0030
        /*0048*/ 	.byte	0x00, 0xf0, 0x11, 0x00


	//----- nvinfo : EIATTR_KPARAM_INFO
	.align		4
.L_18:
        /*004c*/ 	.byte	0x04, 0x17
        /*004e*/ 	.short	(.L_20 - .L_19)
.L_19:
        /*0050*/ 	.word	0x00000000
        /*0054*/ 	.short	0x0005
        /*0056*/ 	.short	0x0028
        /*0058*/ 	.byte	0x00, 0xf4, 0x21, 0x00


	//----- nvinfo : EIATTR_KPARAM_INFO
	.align		4
.L_20:
        /*005c*/ 	.byte	0x04, 0x17
        /*005e*/ 	.short	(.L_22 - .L_21)
.L_21:
        /*0060*/ 	.word	0x00000000
        /*0064*/ 	.short	0x0004
        /*0066*/ 	.short	0x0020
        /*0068*/ 	.byte	0x00, 0xf4, 0x21, 0x00


	//----- nvinfo : EIATTR_KPARAM_INFO
	.align		4
.L_22:
        /*006c*/ 	.byte	0x04, 0x17
        /*006e*/ 	.short	(.L_24 - .L_23)
.L_23:
        /*0070*/ 	.word	0x00000000
        /*0074*/ 	.short	0x0003
        /*0076*/ 	.short	0x0018
        /*0078*/ 	.byte	0x00, 0xf4, 0x21, 0x00


	//----- nvinfo : EIATTR_KPARAM_INFO
	.align		4
.L_24:
        /*007c*/ 	.byte	0x04, 0x17
        /*007e*/ 	.short	(.L_26 - .L_25)
.L_25:
        /*0080*/ 	.word	0x00000000
        /*0084*/ 	.short	0x0002
        /*0086*/ 	.short	0x0010
        /*0088*/ 	.byte	0x00, 0xf4, 0x21, 0x00


	//----- nvinfo : EIATTR_KPARAM_INFO
	.align		4
.L_26:
        /*008c*/ 	.byte	0x04, 0x17
        /*008e*/ 	.short	(.L_28 - .L_27)
.L_27:
        /*0090*/ 	.word	0x00000000
        /*0094*/ 	.short	0x0001
        /*0096*/ 	.short	0x0008
        /*0098*/ 	.byte	0x00, 0xf4, 0x21, 0x00


	//----- nvinfo : EIATTR_KPARAM_INFO
	.align		4
.L_28:
        /*009c*/ 	.byte	0x04, 0x17
        /*009e*/ 	.short	(.L_30 - .L_29)
.L_29:
        /*00a0*/ 	.word	0x00000000
        /*00a4*/ 	.short	0x0000
        /*00a6*/ 	.short	0x0000
        /*00a8*/ 	.byte	0x00, 0xf4, 0x21, 0x00


	//----- nvinfo : EIATTR_MAXREG_COUNT
	.align		4
.L_30:
        /*00ac*/ 	.byte	0x03, 0x1b
        /*00ae*/ 	.short	0x00ff


	//----- nvinfo : EIATTR_COOP_GROUP_MASK_REGIDS
	.align		4
        /*00b0*/ 	.byte	0x04, 0x29
        /*00b2*/ 	.short	(.L_32 - .L_31)


	//   ....[0]....
.L_31:
        /*00b4*/ 	.word	0xffffffff


	//   ....[1]....
        /*00b8*/ 	.word	0xffffffff


	//   ....[2]....
        /*00bc*/ 	.word	0xffffffff


	//   ....[3]....
        /*00c0*/ 	.word	0xffffffff


	//   ....[4]....
        /*00c4*/ 	.word	0xffffffff


	//   ....[5]....
        /*00c8*/ 	.word	0xffffffff


	//   ....[6]....
        /*00cc*/ 	.word	0xffffffff


	//   ....[7]....
        /*00d0*/ 	.word	0xffffffff


	//   ....[8]....
        /*00d4*/ 	.word	0xffffffff


	//   ....[9]....
        /*00d8*/ 	.word	0xffffffff


	//   ....[10]....
        /*00dc*/ 	.word	0xffffffff


	//   ....[11]....
        /*00e0*/ 	.word	0xffffffff


	//   ....[12]....
        /*00e4*/ 	.word	0xffffffff


	//   ....[13]....
        /*00e8*/ 	.word	0xffffffff


	//   ....[14]....
        /*00ec*/ 	.word	0xffffffff


	//   ....[15]....
        /*00f0*/ 	.word	0xffffffff


	//----- nvinfo : EIATTR_COOP_GROUP_INSTR_OFFSETS
	.align		4
.L_32:
        /*00f4*/ 	.byte	0x04, 0x28
        /*00f6*/ 	.short	(.L_34 - .L_33)


	//   ....[0]....
.L_33:
        /*00f8*/ 	.word	0x00000300


	//   ....[1]....
        /*00fc*/ 	.word	0x00000330


	//   ....[2]....
        /*0100*/ 	.word	0x00000360


	//   ....[3]....
        /*0104*/ 	.word	0x00000380


	//   ....[4]....
        /*0108*/ 	.word	0x000003a0


	//   ....[5]....
        /*010c*/ 	.word	0x000003f0


	//   ....[6]....
        /*0110*/ 	.word	0x00000410


	//   ....[7]....
        /*0114*/ 	.word	0x00000430


	//   ....[8]....
        /*0118*/ 	.word	0x00000530


	//   ....[9]....
        /*011c*/ 	.word	0x00000550


	//   ....[10]....
        /*0120*/ 	.word	0x00000570


	//   ....[11]....
        /*0124*/ 	.word	0x00000590


	//   ....[12]....
        /*0128*/ 	.word	0x000005b0


	//   ....[13]....
        /*012c*/ 	.word	0x00000620


	//   ....[14]....
        /*0130*/ 	.word	0x00000640


	//   ....[15]....
        /*0134*/ 	.word	0x00000660


	//----- nvinfo : EIATTR_EXIT_INSTR_OFFSETS
	.align		4
.L_34:
        /*0138*/ 	.byte	0x04, 0x1c
        /*013a*/ 	.short	(.L_36 - .L_35)


	//   ....[0]....
.L_35:
        /*013c*/ 	.word	0x000007e0


	//   ....[1]....
        /*0140*/ 	.word	0x00000800


	//----- nvinfo : EIATTR_REQNTID
	.align		4
.L_36:
        /*0144*/ 	.byte	0x04, 0x10
        /*0146*/ 	.short	(.L_38 - .L_37)
.L_37:
        /*0148*/ 	.word	0x00000100
        /*014c*/ 	.word	0x00000001
        /*0150*/ 	.word	0x00000001
.L_38:


//--------------------- .nv.callgraph             --------------------------
	.section	.nv.callgraph,"",@"SHT_CUDA_CALLGRAPH"
	.align	4
	.sectionentsize	8
	.align		4
        /*0000*/ 	.word	0x00000000
	.align		4
        /*0004*/ 	.word	0xffffffff
	.align		4
        /*0008*/ 	.word	0x00000000
	.align		4
        /*000c*/ 	.word	0xfffffffe
	.align		4
        /*0010*/ 	.word	0x00000000
	.align		4
        /*0014*/ 	.word	0xfffffffd
	.align		4
        /*0018*/ 	.word	0x00000000
	.align		4
        /*001c*/ 	.word	0xfffffffc


//--------------------- .nv.rel.action            --------------------------
	.section	.nv.rel.action,"",@"SHT_CUDA_RELOCINFO"
	.align	8
	.sectionentsize	8
        /*0000*/ 	.byte	0x73, 0x00, 0x00, 0x00, 0x00, 0x00, 0x00, 0x00, 0x00, 0x00, 0x00, 0x11, 0x25, 0x00, 0x05, 0x36


//--------------------- .nv.constant4             --------------------------
	.section	.nv.constant4,"a",@progbits
	.align	8
	.align		8
.nv.constant4:
        /*0000*/ 	.dword	_$_str


//--------------------- .nv.constant0.triton_per_fused__to_copy_add_div_mul_native_layer_norm_1 --------------------------
	.section	.nv.constant0.triton_per_fused__to_copy_add_div_mul_native_layer_norm_1,"a",@progbits
	.sectionflags	@""
	.align	4
.nv.constant0.triton_per_fused__to_copy_add_div_mul_native_layer_norm_1:
	.zero		416


//--------------------- .text.triton_per_fused__to_copy_add_div_mul_native_layer_norm_1 --------------------------
	.section	.text.triton_per_fused__to_copy_add_div_mul_native_layer_norm_1,"ax",@progbits
	.sectionflags	@"SHF_BARRIERS=1"
	.sectioninfo	@"SHI_REGISTERS=28"
	.align	128
        .global         triton_per_fused__to_copy_add_div_mul_native_layer_norm_1
        .type           triton_per_fused__to_copy_add_div_mul_native_layer_norm_1,@function
        .size           triton_per_fused__to_copy_add_div_mul_native_layer_norm_1,(.L_x_1 - triton_per_fused__to_copy_add_div_mul_native_layer_norm_1)
        .other          triton_per_fused__to_copy_add_div_mul_native_layer_norm_1,@"STO_CUDA_ENTRY STV_DEFAULT"
triton_per_fused__to_copy_add_div_mul_native_layer_norm_1:
.text.triton_per_fused__to_copy_add_div_mul_native_layer_norm_1:
[----:B------:R-:W-:Y:S02]  /*0000*/  MOV R1, c[0x0][0x28] ;  /* 0x00000a0000017a02 */ /* 0x000fe40000000f00 */
[----:B------:R-:W0:Y:S01]  /*0010*/  S2R R10, SR_TID.X ;  /* 0x00000000000a7919 */ /* 0x000e220000002100 */
[----:B------:R-:W-:Y:S01]  /*0020*/  MOV R8, 0x2 ;  /* 0x0000000200087802 */ /* 0x000fe20000000f00 */
[----:B------:R-:W-:Y:S01]  /*0030*/  CS2R R16, SRZ ;  /* 0x0000000000107805 */ /* 0x000fe2000001ff00 */
[----:B------:R-:W-:Y:S01]  /*0040*/  MOV R9, 0x4 ;  /* 0x0000000400097802 */ /* 0x000fe20000000f00 */
[----:B------:R-:W1:Y:S01]  /*0050*/  S2R R0, SR_CTAID.X ;  /* 0x0000000000007919 */ /* 0x000e620000002500 */
[----:B------:R-:W-:Y:S01]  /*0060*/  ULDC.64 UR4, c[0x0][0x118] ;  /* 0x0000460000047ab9 */ /* 0x000fe20000000a00 */
[----:B------:R-:W-:Y:S01]  /*0070*/  CS2R R4, SRZ ;  /* 0x0000000000047805 */ /* 0x000fe2000001ff00 */
[----:B------:R-:W-:Y:S01]  /*0080*/  CS2R R6, SRZ ;  /* 0x0000000000067805 */ /* 0x000fe2000001ff00 */
[----:B------:R-:W-:Y:S01]  /*0090*/  CS2R R12, SRZ ;  /* 0x00000000000c7805 */ /* 0x000fe2000001ff00 */
[----:B0-----:R-:W-:-:S04]  /*00a0*/  SHF.L.U32 R2, R10, 0x2, RZ ;  /* 0x000000020a027819 */ /* 0x001fc800000006ff */
[----:B------:R-:W-:-:S04]  /*00b0*/  LOP3.LUT R20, R2, 0x3fc, RZ, 0xc0, !PT ;  /* 0x000003fc02147812 */ /* 0x000fc800078ec0ff */
[----:B------:R-:W-:Y:S01]  /*00c0*/  ISETP.GE.U32.AND P1, PT, R20, 0x300, PT ;  /* 0x000003001400780c */ /* 0x000fe20003f26070 */
[----:B-1----:R-:W-:-:S04]  /*00d0*/  IMAD R11, R0, 0x300, R20 ;  /* 0x00000300000b7824 */ /* 0x002fc800078e0214 */
[----:B------:R-:W-:-:S04]  /*00e0*/  IMAD.WIDE R2, R11, R8, c[0x0][0x160] ;  /* 0x000058000b027625 */ /* 0x000fc800078e0208 */
[----:B------:R-:W-:-:S04]  /*00f0*/  IMAD.WIDE.U32 R20, R20, R9, c[0x0][0x178] ;  /* 0x00005e0014147625 */ /* 0x000fc800078e0009 */
[----:B------:R-:W2:Y:S01]  /*0100*/  @!P1 LDG.E.64 R16, [R2.64] ;  /* 0x0000000402109981 */ /* 0x000ea2000c1e1b00 */
[----:B------:R-:W-:-:S03]  /*0110*/  IMAD.WIDE R18, R11, R8, c[0x0][0x170] ;  /* 0x00005c000b127625 */ /* 0x000fc600078e0208 */
[----:B------:R-:W3:Y:S04]  /*0120*/  @!P1 LDG.E.EL.128 R4, [R20.64] ;  /* 0x0000000414049981 */ /* 0x000ee8000c2e1d00 */
[----:B------:R-:W4:Y:S01]  /*0130*/  @!P1 LDG.E.64 R12, [R18.64] ;  /* 0x00000004120c9981 */ /* 0x000f22000c1e1b00 */
[C---:B------:R-:W-:Y:S02]  /*0140*/  LOP3.LUT P2, RZ, R10.reuse, 0x1f, RZ, 0xc0, !PT ;  /* 0x0000001f0aff7812 */ /* 0x040fe4000784c0ff */
[C---:B------:R-:W-:Y:S02]  /*0150*/  ISETP.GE.AND P3, PT, R10.reuse, 0x8, PT ;  /* 0x000000080a00780c */ /* 0x040fe40003f66270 */
[----:B------:R-:W-:-:S04]  /*0160*/  LOP3.LUT P0, RZ, R10, 0x7, RZ, 0xc0, !PT ;  /* 0x000000070aff7812 */ /* 0x000fc8000780c0ff */
[----:B------:R-:W-:Y:S02]  /*0170*/  ISETP.LT.AND P0, PT, R10, 0x8, !P0 ;  /* 0x000000080a00780c */ /* 0x000fe40004701270 */
[C---:B--2---:R-:W-:Y:S02]  /*0180*/  PRMT R22, R16.reuse, 0x7632, R22 ;  /* 0x0000763210167816 */ /* 0x044fe40000000016 */
[----:B------:R-:W-:Y:S02]  /*0190*/  SHF.L.U32 R23, R16, 0x10, RZ ;  /* 0x0000001010177819 */ /* 0x000fe400000006ff */
[----:B------:R-:W-:Y:S02]  /*01a0*/  SHF.L.U32 R22, R22, 0x10, RZ ;  /* 0x0000001016167819 */ /* 0x000fe400000006ff */
[----:B------:R-:W-:Y:S01]  /*01b0*/  SHF.L.U32 R25, R17, 0x10, RZ ;  /* 0x0000001011197819 */ /* 0x000fe200000006ff */
[--C-:B---3--:R-:W-:Y:S01]  /*01c0*/  FADD R23, R23, R4.reuse ;  /* 0x0000000417177221 */ /* 0x108fe20000000000 */
[----:B----4-:R-:W-:Y:S01]  /*01d0*/  PRMT R4, R12, 0x7632, R4 ;  /* 0x000076320c047816 */ /* 0x010fe20000000004 */
[----:B------:R-:W-:Y:S01]  /*01e0*/  FADD R22, R22, R5 ;  /* 0x0000000516167221 */ /* 0x000fe20000000000 */
[----:B------:R-:W-:Y:S01]  /*01f0*/  PRMT R17, R17, 0x7632, R17 ;  /* 0x0000763211117816 */ /* 0x000fe20000000011 */
[----:B------:R-:W-:Y:S01]  /*0200*/  FADD R24, R25, R6 ;  /* 0x0000000619187221 */ /* 0x000fe20000000000 */
[----:B------:R-:W-:-:S02]  /*0210*/  SHF.L.U32 R12, R12, 0x10, RZ ;  /* 0x000000100c0c7819 */ /* 0x000fc400000006ff */
[----:B------:R-:W-:Y:S02]  /*0220*/  SHF.L.U32 R5, R4, 0x10, RZ ;  /* 0x0000001004057819 */ /* 0x000fe400000006ff */
[----:B------:R-:W-:Y:S01]  /*0230*/  SHF.L.U32 R16, R17, 0x10, RZ ;  /* 0x0000001011107819 */ /* 0x000fe200000006ff */
[----:B------:R-:W-:Y:S01]  /*0240*/  FADD R4, R12, R23 ;  /* 0x000000170c047221 */ /* 0x000fe20000000000 */
[----:B------:R-:W-:Y:S01]  /*0250*/  PRMT R6, R13, 0x7632, R6 ;  /* 0x000076320d067816 */ /* 0x000fe20000000006 */
[----:B------:R-:W-:Y:S01]  /*0260*/  FADD R5, R5, R22 ;  /* 0x0000001605057221 */ /* 0x000fe20000000000 */
[----:B------:R-:W-:Y:S01]  /*0270*/  SHF.L.U32 R13, R13, 0x10, RZ ;  /* 0x000000100d0d7819 */ /* 0x000fe200000006ff */
[----:B------:R-:W-:Y:S01]  /*0280*/  FADD R16, R16, R7 ;  /* 0x0000000710107221 */ /* 0x000fe20000000000 */
[----:B------:R-:W-:-:S03]  /*0290*/  SHF.L.U32 R7, R6, 0x10, RZ ;  /* 0x0000001006077819 */ /* 0x000fc600000006ff */
[----:B------:R-:W-:Y:S01]  /*02a0*/  FADD R6, R13, R24 ;  /* 0x000000180d067221 */ /* 0x000fe20000000000 */
[----:B------:R-:W-:Y:S01]  /*02b0*/  FADD R13, R5, R4 ;  /* 0x00000004050d7221 */ /* 0x000fe20000000000 */
[----:B------:R-:W-:-:S03]  /*02c0*/  FADD R7, R7, R16 ;  /* 0x0000001007077221 */ /* 0x000fc60000000000 */
[----:B------:R-:W-:-:S04]  /*02d0*/  FADD R12, R6, R13 ;  /* 0x0000000d060c7221 */ /* 0x000fc80000000000 */
[----:B------:R-:W-:-:S05]  /*02e0*/  FADD R12, R7, R12 ;  /* 0x0000000c070c7221 */ /* 0x000fca0000000000 */
[----:B------:R-:W-:-:S05]  /*02f0*/  FSEL R12, R12, RZ, !P1 ;  /* 0x000000ff0c0c7208 */ /* 0x000fca0004800000 */
[----:B------:R-:W0:Y:S02]  /*0300*/  SHFL.BFLY PT, R13, R12, 0x10, 0x1f ;  /* 0x0e001f000c0d7f89 */ /* 0x000e2400000e0000 */
[----:B0-----:R-:W-:Y:S01]  /*0310*/  FADD R13, R12, R13 ;  /* 0x0000000d0c0d7221 */ /* 0x001fe20000000000 */
[----:B------:R-:W-:-:S04]  /*0320*/  SHF.R.U32.HI R12, RZ, 0x3, R10 ;  /* 0x00000003ff0c7819 */ /* 0x000fc8000001160a */
[----:B------:R-:W0:Y:S01]  /*0330*/  SHFL.BFLY PT, R16, R13, 0x8, 0x1f ;  /* 0x0d001f000d107f89 */ /* 0x000e2200000e0000 */
[----:B------:R-:W-:Y:S01]  /*0340*/  LOP3.LUT R12, R12, 0x1c, RZ, 0xc0, !PT ;  /* 0x0000001c0c0c7812 */ /* 0x000fe200078ec0ff */
[----:B0-----:R-:W-:-:S05]  /*0350*/  FADD R16, R13, R16 ;  /* 0x000000100d107221 */ /* 0x001fca0000000000 */
[----:B------:R-:W0:Y:S02]  /*0360*/  SHFL.BFLY PT, R17, R16, 0x4, 0x1f ;  /* 0x0c801f0010117f89 */ /* 0x000e2400000e0000 */
[----:B0-----:R-:W-:-:S05]  /*0370*/  FADD R17, R16, R17 ;  /* 0x0000001110117221 */ /* 0x001fca0000000000 */
[----:B------:R-:W0:Y:S02]  /*0380*/  SHFL.BFLY PT, R18, R17, 0x2, 0x1f ;  /* 0x0c401f0011127f89 */ /* 0x000e2400000e0000 */
[----:B0-----:R-:W-:-:S05]  /*0390*/  FADD R18, R17, R18 ;  /* 0x0000001211127221 */ /* 0x001fca0000000000 */
[----:B------:R-:W0:Y:S02]  /*03a0*/  SHFL.BFLY PT, R19, R18, 0x1, 0x1f ;  /* 0x0c201f0012137f89 */ /* 0x000e2400000e0000 */
[----:B0-----:R-:W-:-:S05]  /*03b0*/  FADD R21, R18, R19 ;  /* 0x0000001312157221 */ /* 0x001fca0000000000 */
[----:B------:R-:W-:Y:S04]  /*03c0*/  @!P2 STS [R12], R21 ;  /* 0x000000150c00a388 */ /* 0x000fe80000000800 */
[----:B------:R-:W-:Y:S06]  /*03d0*/  BAR.SYNC.DEFER_BLOCKING 0x0 ;  /* 0x0000000000007b1d */ /* 0x000fec0000010000 */
[----:B------:R-:W0:Y:S04]  /*03e0*/  @!P3 LDS R15, [R10.X4] ;  /* 0x000000000a0fb984 */ /* 0x000e280000004800 */
[----:B0-----:R-:W0:Y:S02]  /*03f0*/  SHFL.BFLY PT, R16, R15, 0x4, 0x1f ;  /* 0x0c801f000f107f89 */ /* 0x001e2400000e0000 */
[----:B0-----:R-:W-:-:S05]  /*0400*/  FADD R16, R15, R16 ;  /* 0x000000100f107221 */ /* 0x001fca0000000000 */
[----:B------:R-:W0:Y:S02]  /*0410*/  SHFL.BFLY PT, R13, R16, 0x2, 0x1f ;  /* 0x0c401f00100d7f89 */ /* 0x000e2400000e0000 */
[----:B0-----:R-:W-:-:S05]  /*0420*/  FADD R18, R16, R13 ;  /* 0x0000000d10127221 */ /* 0x001fca0000000000 */
[----:B------:R-:W0:Y:S02]  /*0430*/  SHFL.BFLY PT, R13, R18, 0x1, 0x1f ;  /* 0x0c201f00120d7f89 */ /* 0x000e2400000e0000 */
[----:B0-----:R-:W-:-:S05]  /*0440*/  FADD R19, R18, R13 ;  /* 0x0000000d12137221 */ /* 0x001fca0000000000 */
[----:B------:R-:W-:Y:S04]  /*0450*/  @P0 STS [R10.X4], R19 ;  /* 0x000000130a000388 */ /* 0x000fe80000004800 */
[----:B------:R-:W-:Y:S06]  /*0460*/  BAR.SYNC.DEFER_BLOCKING 0x0 ;  /* 0x0000000000007b1d */ /* 0x000fec0000010000 */
[----:B------:R-:W0:Y:S02]  /*0470*/  LDS R13, [RZ] ;  /* 0x00000000ff0d7984 */ /* 0x000e240000000800 */
[----:B0-----:R-:W-:-:S04]  /*0480*/  FADD R13, RZ, R13 ;  /* 0x0000000dff0d7221 */ /* 0x001fc80000000000 */
[----:B------:R-:W-:-:S04]  /*0490*/  FMUL R13, R13, 0.001302083372138440609 ;  /* 0x3aaaaaab0d0d7820 */ /* 0x000fc80000400000 */
[--C-:B------:R-:W-:Y:S01]  /*04a0*/  FADD R16, R5, -R13.reuse ;  /* 0x8000000d05107221 */ /* 0x100fe20000000000 */
[--C-:B------:R-:W-:Y:S01]  /*04b0*/  FADD R17, R4, -R13.reuse ;  /* 0x8000000d04117221 */ /* 0x100fe20000000000 */
[----:B------:R-:W-:Y:S02]  /*04c0*/  FADD R15, R6, -R13 ;  /* 0x8000000d060f7221 */ /* 0x000fe40000000000 */
[----:B------:R-:W-:-:S04]  /*04d0*/  FMUL R18, R16, R16 ;  /* 0x0000001010127220 */ /* 0x000fc80000400000 */
[----:B------:R-:W-:Y:S01]  /*04e0*/  FFMA R20, R17, R17, R18 ;  /* 0x0000001111147223 */ /* 0x000fe20000000012 */
[----:B------:R-:W-:-:S03]  /*04f0*/  FADD R18, R7, -R13 ;  /* 0x8000000d07127221 */ /* 0x000fc60000000000 */
[----:B------:R-:W-:-:S04]  /*0500*/  FFMA R19, R15, R15, R20 ;  /* 0x0000000f0f137223 */ /* 0x000fc80000000014 */
[----:B------:R-:W-:-:S05]  /*0510*/  FFMA R19, R18, R18, R19 ;  /* 0x0000001212137223 */ /* 0x000fca0000000013 */
[----:B------:R-:W-:-:S05]  /*0520*/  FSEL R19, R19, RZ, !P1 ;  /* 0x000000ff13137208 */ /* 0x000fca0004800000 */
[----:B------:R-:W0:Y:S02]  /*0530*/  SHFL.BFLY PT, R20, R19, 0x10, 0x1f ;  /* 0x0e001f0013147f89 */ /* 0x000e2400000e0000 */
[----:B0-----:R-:W-:-:S05]  /*0540*/  FADD R20, R19, R20 ;  /* 0x0000001413147221 */ /* 0x001fca0000000000 */
[----:B------:R-:W0:Y:S02]  /*0550*/  SHFL.BFLY PT, R21, R20, 0x8, 0x1f ;  /* 0x0d001f0014157f89 */ /* 0x000e2400000e0000 */
[----:B0-----:R-:W-:-:S05]  /*0560*/  FADD R21, R20, R21 ;  /* 0x0000001514157221 */ /* 0x001fca0000000000 */
[----:B------:R-:W0:Y:S02]  /*0570*/  SHFL.BFLY PT, R22, R21, 0x4, 0x1f ;  /* 0x0c801f0015167f89 */ /* 0x000e2400000e0000 */
[----:B0-----:R-:W-:-:S05]  /*0580*/  FADD R22, R21, R22 ;  /* 0x0000001615167221 */ /* 0x001fca0000000000 */
[----:B------:R-:W0:Y:S02]  /*0590*/  SHFL.BFLY PT, R23, R22, 0x2, 0x1f ;  /* 0x0c401f0016177f89 */ /* 0x000e2400000e0000 */
[----:B0-----:R-:W-:-:S05]  /*05a0*/  FADD R23, R22, R23 ;  /* 0x0000001716177221 */ /* 0x001fca0000000000 */
[----:B------:R-:W0:Y:S02]  /*05b0*/  SHFL.BFLY PT, R24, R23, 0x1, 0x1f ;  /* 0x0c201f0017187f89 */ /* 0x000e2400000e0000 */
[----:B0-----:R-:W-:Y:S02]  /*05c0*/  FADD R25, R23, R24 ;  /* 0x0000001817197221 */ /* 0x001fe40000000000 */
[----:B------:R-:W-:Y:S01]  /*05d0*/  BAR.SYNC.DEFER_BLOCKING 0x0 ;  /* 0x0000000000007b1d */ /* 0x000fe20000010000 */
[----:B------:R-:W-:-:S05]  /*05e0*/  MOV R23, 0x3aaaaaab ;  /* 0x3aaaaaab00177802 */ /* 0x000fca0000000f00 */
        /* <DEDUP_REMOVED lines=8> */
[----:B0-----:R-:W-:Y:S01]  /*0670*/  FADD R21, R20, R21 ;  /* 0x0000001514157221 */ /* 0x001fe20000000000 */
[----:B------:R-:W-:Y:S01]  /*0680*/  F2FP.BF16.PACK_AB R20, R5, R4 ;  /* 0x000000040514723e */ /* 0x000fe200000010ff */
[----:B------:R-:W-:-:S03]  /*0690*/  IMAD.WIDE R4, R0, R9, c[0x0][0x168] ;  /* 0x00005a0000047625 */ /* 0x000fc600078e0209 */
[----:B------:R0:W-:Y:S04]  /*06a0*/  @P0 STS [R10.X4], R21 ;  /* 0x000000150a000388 */ /* 0x0001e80000004800 */
[----:B------:R-:W-:Y:S01]  /*06b0*/  BAR.SYNC.DEFER_BLOCKING 0x0 ;  /* 0x0000000000007b1d */ /* 0x000fe20000010000 */
[----:B------:R-:W-:Y:S02]  /*06c0*/  LOP3.LUT P0, RZ, R10, 0xff, RZ, 0xc0, !PT ;  /* 0x000000ff0aff7812 */ /* 0x000fe4000780c0ff */
[----:B0-----:R-:W-:Y:S01]  /*06d0*/  F2FP.BF16.PACK_AB R21, R7, R6 ;  /* 0x000000060715723e */ /* 0x001fe200000010ff */
[----:B------:R-:W-:-:S04]  /*06e0*/  IMAD.WIDE R6, R11, R8, c[0x0][0x188] ;  /* 0x000062000b067625 */ /* 0x000fc800078e0208 */
[----:B------:R-:W-:Y:S01]  /*06f0*/  IMAD.WIDE R8, R0, R9, c[0x0][0x180] ;  /* 0x0000600000087625 */ /* 0x000fe200078e0209 */
[----:B------:R-:W0:Y:S04]  /*0700*/  LDS R12, [RZ] ;  /* 0x00000000ff0c7984 */ /* 0x000e280000000800 */
[----:B------:R1:W-:Y:S01]  /*0710*/  @!P1 STG.E.64 [R2.64], R20 ;  /* 0x0000001402009986 */ /* 0x0003e2000c101b04 */
[----:B0-----:R-:W-:-:S04]  /*0720*/  FADD R12, RZ, R12 ;  /* 0x0000000cff0c7221 */ /* 0x001fc80000000000 */
[----:B------:R-:W-:-:S04]  /*0730*/  FFMA R12, R12, R23, 9.9999999747524270788e-07 ;  /* 0x358637bd0c0c7423 */ /* 0x000fc80000000017 */
[----:B------:R-:W0:Y:S01]  /*0740*/  MUFU.RSQ R23, R12 ;  /* 0x0000000c00177308 */ /* 0x000e220000001400 */
[----:B------:R-:W-:Y:S01]  /*0750*/  BAR.SYNC.DEFER_BLOCKING 0x0 ;  /* 0x0000000000007b1d */ /* 0x000fe20000010000 */
[-C--:B0-----:R-:W-:Y:S01]  /*0760*/  FMUL R17, R17, R23.reuse ;  /* 0x0000001711117220 */ /* 0x081fe20000400000 */
[-C--:B------:R-:W-:Y:S01]  /*0770*/  FMUL R16, R16, R23.reuse ;  /* 0x0000001710107220 */ /* 0x080fe20000400000 */
[-C--:B------:R-:W-:Y:S01]  /*0780*/  FMUL R15, R15, R23.reuse ;  /* 0x000000170f0f7220 */ /* 0x080fe20000400000 */
[----:B------:R-:W-:-:S03]  /*0790*/  FMUL R18, R18, R23 ;  /* 0x0000001712127220 */ /* 0x000fc60000400000 */
[----:B------:R-:W-:Y:S02]  /*07a0*/  F2FP.BF16.PACK_AB R14, R16, R17 ;  /* 0x00000011100e723e */ /* 0x000fe400000010ff */
[----:B------:R-:W-:Y:S01]  /*07b0*/  F2FP.BF16.PACK_AB R15, R18, R15 ;  /* 0x0000000f120f723e */ /* 0x000fe200000010ff */
[----:B------:R1:W-:Y:S04]  /*07c0*/  @!P0 STG.E [R4.64], R23 ;  /* 0x0000001704008986 */ /* 0x0003e8000c101904 */
[----:B------:R1:W-:Y:S01]  /*07d0*/  @!P1 STG.E.64 [R6.64], R14 ;  /* 0x0000000e06009986 */ /* 0x0003e2000c101b04 */
[----:B------:R-:W-:Y:S05]  /*07e0*/  @P0 EXIT ;  /* 0x000000000000094d */ /* 0x000fea0003800000 */
[----:B------:R-:W-:Y:S01]  /*07f0*/  STG.E [R8.64], R13 ;  /* 0x0000000d08007986 */ /* 0x000fe2000c101904 */
[----:B------:R-:W-:Y:S05]  /*0800*/  EXIT ;  /* 0x000000000000794d */ /* 0x000fea0003800000 */
.L_x_0:
[----:B------:R-:W-:-:S00]  /*0810*/  BRA `(.L_x_0) ;  /* 0xfffffff000007947 */ /* 0x000fc0000383ffff */
[----:B------:R-:W-:-:S00]  /*0820*/  NOP ;  /* 0x0000000000007918 */ /* 0x000fc00000000000 */
        /* <DEDUP_REMOVED lines=13> */
.L_x_1:


//--------------------- .nv.global.init           --------------------------
	.section	.nv.global.init,"aw",@progbits
.nv.global.init:
	.type		_$_str,@object
	.size		_$_str,(.L_0 - _$_str)
_$_str:
        /*0000*/ 	.byte	0x5f, 0x5f, 0x43, 0x55, 0x44, 0x41, 0x5f, 0x46, 0x54, 0x5a, 0x00
.L_0:


//--------------------- .nv.shared.triton_per_fused__to_copy_add_div_mul_native_layer_norm_1 --------------------------
	.section	.nv.shared.triton_per_fused__to_copy_add_div_mul_native_layer_norm_1,"aw",@nobits
	.sectionflags	@""
	.align	16
